//
// Generated by NVIDIA NVVM Compiler
//
// Compiler Build ID: CL-36424714
// Cuda compilation tools, release 13.0, V13.0.88
// Based on NVVM 20.0.0
//

.version 9.0
.target sm_100
.address_size 64

	// .globl	_Z17magnitudeSpectrumP6float2Pfii

.visible .entry _Z17magnitudeSpectrumP6float2Pfii(
	.param .u64 .ptr .align 1 _Z17magnitudeSpectrumP6float2Pfii_param_0,
	.param .u64 .ptr .align 1 _Z17magnitudeSpectrumP6float2Pfii_param_1,
	.param .u32 _Z17magnitudeSpectrumP6float2Pfii_param_2,
	.param .u32 _Z17magnitudeSpectrumP6float2Pfii_param_3
)
{
	.reg .pred 	%p<5>;
	.reg .b32 	%r<17>;
	.reg .b32 	%f<30>;
	.reg .b64 	%rd<9>;

	ld.param.u64 	%rd1, [_Z17magnitudeSpectrumP6float2Pfii_param_0];
	ld.param.u64 	%rd2, [_Z17magnitudeSpectrumP6float2Pfii_param_1];
	ld.param.u32 	%r3, [_Z17magnitudeSpectrumP6float2Pfii_param_2];
	ld.param.u32 	%r4, [_Z17magnitudeSpectrumP6float2Pfii_param_3];
	mov.u32 	%r5, %tid.x;
	mov.u32 	%r6, %ctaid.x;
	mov.u32 	%r7, %ntid.x;
	mad.lo.s32 	%r1, %r6, %r7, %r5;
	shr.u32 	%r8, %r3, 31;
	add.s32 	%r9, %r3, %r8;
	shr.s32 	%r10, %r9, 1;
	mad.lo.s32 	%r11, %r4, %r10, %r4;
	setp.ge.s32 	%p1, %r1, %r11;
	@%p1 bra 	$L__BB0_4;
	cvta.to.global.u64 	%rd3, %rd1;
	mul.wide.s32 	%rd4, %r1, 8;
	add.s64 	%rd5, %rd3, %rd4;
	ld.global.v2.f32 	{%f5, %f6}, [%rd5];
	mul.f32 	%f7, %f6, %f6;
	fma.rn.f32 	%f8, %f5, %f5, %f7;
	sqrt.rn.f32 	%f1, %f8;
	mov.f32 	%f9, 0f3F800000;
	add.rz.f32 	%f10, %f1, %f9;
	mov.b32 	%r12, %f10;
	add.s32 	%r13, %r12, -1061158912;
	and.b32  	%r14, %r13, -8388608;
	mov.b32 	%r2, %f1;
	sub.s32 	%r15, %r2, %r14;
	mov.b32 	%f11, %r15;
	sub.s32 	%r16, 1082130432, %r14;
	mov.b32 	%f12, %r16;
	fma.rn.f32 	%f13, %f12, 0f3E800000, 0fBF800000;
	add.f32 	%f14, %f13, %f11;
	cvt.rn.f32.s32 	%f15, %r14;
	mul.f32 	%f16, %f15, 0f34000000;
	fma.rn.f32 	%f17, %f14, 0fBD39BF78, 0f3DD80012;
	fma.rn.f32 	%f18, %f17, %f14, 0fBE0778E0;
	fma.rn.f32 	%f19, %f18, %f14, 0f3E146475;
	fma.rn.f32 	%f20, %f19, %f14, 0fBE2A68DD;
	fma.rn.f32 	%f21, %f20, %f14, 0f3E4CAF9E;
	fma.rn.f32 	%f22, %f21, %f14, 0fBE800042;
	fma.rn.f32 	%f23, %f22, %f14, 0f3EAAAAE6;
	fma.rn.f32 	%f24, %f23, %f14, 0fBF000000;
	mul.f32 	%f25, %f14, %f24;
	fma.rn.f32 	%f26, %f25, %f14, %f14;
	fma.rn.f32 	%f29, %f16, 0f3F317218, %f26;
	setp.lt.u32 	%p2, %r2, 2139095040;
	@%p2 bra 	$L__BB0_3;
	setp.gt.s32 	%p3, %r2, -1082130432;
	fma.rn.f32 	%f27, %f1, 0f7F800000, 0f7F800000;
	selp.f32 	%f28, %f27, %f29, %p3;
	setp.eq.f32 	%p4, %f1, 0f00000000;
	selp.f32 	%f29, 0f80000000, %f28, %p4;
$L__BB0_3:
	cvta.to.global.u64 	%rd6, %rd2;
	mul.wide.s32 	%rd7, %r1, 4;
	add.s64 	%rd8, %rd6, %rd7;
	st.global.f32 	[%rd8], %f29;
$L__BB0_4:
	ret;

}


// ===== COMPILED SASS (sm_100) =====

	.target	sm_100

	.elftype	@"ET_EXEC"


//--------------------- .note.nv.tkinfo           --------------------------
	.section	.note.nv.tkinfo,"",@"SHT_NOTE"
	.sectionflags	@"SHF_NOTE_NV_TKINFO"
	.tkinfo
        /*0018*/ 	.word	0x00000002
        /*0030*/ 	.string	""
        /*0030*/ 	.string	"ptxas"
        /*0030*/ 	.string	"Cuda compilation tools, release 13.0, V13.0.88"
        /*0030*/ 	.string	"Build cuda_13.0.r13.0/compiler.36424714_0"
        /*0030*/ 	.string	"-arch sm_100 -m 64 "



//--------------------- .note.nv.cuinfo           --------------------------
	.section	.note.nv.cuinfo,"",@"SHT_NOTE"
	.sectionflags	@"SHF_NOTE_NV_CUINFO"
        /*0018*/ 	.short	0x0002
        /*001a*/ 	.short	0x0064
        /*001c*/ 	.short	0x0082
	.zero		2


//--------------------- .nv.info                  --------------------------
	.section	.nv.info,"",@"SHT_CUDA_INFO"
	.align	4


	//----- nvinfo : EIATTR_REGCOUNT
	.align		4
        /*0000*/ 	.byte	0x04, 0x2f
        /*0002*/ 	.short	(.L_1 - .L_0)
	.align		4
.L_0:
        /*0004*/ 	.word	index@(_Z17magnitudeSpectrumP6float2Pfii)
        /*0008*/ 	.word	0x0000000c


	//----- nvinfo : EIATTR_FRAME_SIZE
	.align		4
.L_1:
        /*000c*/ 	.byte	0x04, 0x11
        /*000e*/ 	.short	(.L_3 - .L_2)
	.align		4
.L_2:
        /*0010*/ 	.word	index@($__internal_0_$__cuda_sm20_sqrt_rn_f32_slowpath)
        /*0014*/ 	.word	0x00000000


	//----- nvinfo : EIATTR_FRAME_SIZE
	.align		4
.L_3:
        /*0018*/ 	.byte	0x04, 0x11
        /*001a*/ 	.short	(.L_5 - .L_4)
	.align		4
.L_4:
        /*001c*/ 	.word	index@(_Z17magnitudeSpectrumP6float2Pfii)
        /*0020*/ 	.word	0x00000000


	//----- nvinfo : EIATTR_MIN_STACK_SIZE
	.align		4
.L_5:
        /*0024*/ 	.byte	0x04, 0x12
        /*0026*/ 	.short	(.L_7 - .L_6)
	.align		4
.L_6:
        /*0028*/ 	.word	index@(_Z17magnitudeSpectrumP6float2Pfii)
        /*002c*/ 	.word	0x00000000
.L_7:


//--------------------- .nv.compat                --------------------------
	.section	.nv.compat,"",@"SHT_CUDA_COMPAT_INFO"
	.align	4
        /*0000*/ 	.byte	0x02, 0x09, 0x00, 0x00, 0x02, 0x02, 0x01, 0x00, 0x02, 0x05, 0x05, 0x00, 0x03, 0x07, 0x01, 0x01
        /*0010*/ 	.byte	0x02, 0x03, 0x00, 0x00, 0x02, 0x06, 0x01, 0x00, 0x04, 0x0b, 0x08, 0x00, 0x01, 0x00, 0x00, 0x00
        /*0020*/ 	.byte	0x00, 0x00, 0x00, 0x00


//--------------------- .nv.info._Z17magnitudeSpectrumP6float2Pfii --------------------------
	.section	.nv.info._Z17magnitudeSpectrumP6float2Pfii,"",@"SHT_CUDA_INFO"
	.sectionflags	@""
	.align	4


	//----- nvinfo : EIATTR_CUDA_API_VERSION
	.align		4
        /*0000*/ 	.byte	0x04, 0x37
        /*0002*/ 	.short	(.L_9 - .L_8)
.L_8:
        /*0004*/ 	.word	0x00000082


	//----- nvinfo : EIATTR_KPARAM_INFO
	.align		4
.L_9:
        /*0008*/ 	.byte	0x04, 0x17
        /*000a*/ 	.short	(.L_11 - .L_10)
.L_10:
        /*000c*/ 	.word	0x00000000
        /*0010*/ 	.short	0x0003
        /*0012*/ 	.short	0x0014
        /*0014*/ 	.byte	0x00, 0xf0, 0x11, 0x00


	//----- nvinfo : EIATTR_KPARAM_INFO
	.align		4
.L_11:
        /*0018*/ 	.byte	0x04, 0x17
        /*001a*/ 	.short	(.L_13 - .L_12)
.L_12:
        /*001c*/ 	.word	0x00000000
        /*0020*/ 	.short	0x0002
        /*0022*/ 	.short	0x0010
        /*0024*/ 	.byte	0x00, 0xf0, 0x11, 0x00


	//----- nvinfo : EIATTR_KPARAM_INFO
	.align		4
.L_13:
        /*0028*/ 	.byte	0x04, 0x17
        /*002a*/ 	.short	(.L_15 - .L_14)
.L_14:
        /*002c*/ 	.word	0x00000000
        /*0030*/ 	.short	0x0001
        /*0032*/ 	.short	0x0008
        /*0034*/ 	.byte	0x00, 0xf5, 0x21, 0x00


	//----- nvinfo : EIATTR_KPARAM_INFO
	.align		4
.L_15:
        /*0038*/ 	.byte	0x04, 0x17
        /*003a*/ 	.short	(.L_17 - .L_16)
.L_16:
        /*003c*/ 	.word	0x00000000
        /*0040*/ 	.short	0x0000
        /*0042*/ 	.short	0x0000
        /*0044*/ 	.byte	0x00, 0xf5, 0x21, 0x00


	//----- nvinfo : EIATTR_SPARSE_MMA_MASK
	.align		4
.L_17:
        /*0048*/ 	.byte	0x03, 0x50
        /*004a*/ 	.short	0x0000


	//----- nvinfo : EIATTR_MAXREG_COUNT
	.align		4
        /*004c*/ 	.byte	0x03, 0x1b
        /*004e*/ 	.short	0x00ff


	//----- nvinfo : EIATTR_MERCURY_ISA_VERSION
	.align		4
        /*0050*/ 	.byte	0x03, 0x5f
        /*0052*/ 	.short	0x0101


	//----- nvinfo : EIATTR_VRC_CTA_INIT_COUNT
	.align		4
        /*0054*/ 	.byte	0x02, 0x4a
	.zero		1
	.zero		1


	//----- nvinfo : EIATTR_EXIT_INSTR_OFFSETS
	.align		4
        /*0058*/ 	.byte	0x04, 0x1c
        /*005a*/ 	.short	(.L_19 - .L_18)


	//   ....[0]....
.L_18:
        /*005c*/ 	.word	0x000000a0


	//   ....[1]....
        /*0060*/ 	.word	0x000003e0


	//----- nvinfo : EIATTR_CRS_STACK_SIZE
	.align		4
.L_19:
        /*0064*/ 	.byte	0x04, 0x1e
        /*0066*/ 	.short	(.L_21 - .L_20)
.L_20:
        /*0068*/ 	.word	0x00000000


	//----- nvinfo : EIATTR_CBANK_PARAM_SIZE
	.align		4
.L_21:
        /*006c*/ 	.byte	0x03, 0x19
        /*006e*/ 	.short	0x0018


	//----- nvinfo : EIATTR_PARAM_CBANK
	.align		4
        /*0070*/ 	.byte	0x04, 0x0a
        /*0072*/ 	.short	(.L_23 - .L_22)
	.align		4
.L_22:
        /*0074*/ 	.word	index@(.nv.constant0._Z17magnitudeSpectrumP6float2Pfii)
        /*0078*/ 	.short	0x0380
        /*007a*/ 	.short	0x0018


	//----- nvinfo : EIATTR_SW_WAR
	.align		4
.L_23:
        /*007c*/ 	.byte	0x04, 0x36
        /*007e*/ 	.short	(.L_25 - .L_24)
.L_24:
        /*0080*/ 	.word	0x00000008
.L_25:


//--------------------- .nv.callgraph             --------------------------
	.section	.nv.callgraph,"",@"SHT_CUDA_CALLGRAPH"
	.align	4
	.sectionentsize	8
	.align		4
        /*0000*/ 	.word	0x00000000
	.align		4
        /*0004*/ 	.word	0xffffffff
	.align		4
        /*0008*/ 	.word	0x00000000
	.align		4
        /*000c*/ 	.word	0xfffffffe
	.align		4
        /*0010*/ 	.word	0x00000000
	.align		4
        /*0014*/ 	.word	0xfffffffd
	.align		4
        /*0018*/ 	.word	0x00000000
	.align		4
        /*001c*/ 	.word	0xfffffffc


//--------------------- .text._Z17magnitudeSpectrumP6float2Pfii --------------------------
	.section	.text._Z17magnitudeSpectrumP6float2Pfii,"ax",@progbits
	.align	128
        .global         _Z17magnitudeSpectrumP6float2Pfii
        .type           _Z17magnitudeSpectrumP6float2Pfii,@function
        .size           _Z17magnitudeSpectrumP6float2Pfii,(.L_x_5 - _Z17magnitudeSpectrumP6float2Pfii)
        .other          _Z17magnitudeSpectrumP6float2Pfii,@"STO_CUDA_ENTRY STV_DEFAULT"
_Z17magnitudeSpectrumP6float2Pfii:
.text._Z17magnitudeSpectrumP6float2Pfii:
[----:B------:R-:W-:Y:S01]  /*0000*/  LDC R1, c[0x0][0x37c] ;  /* 0x0000df00ff017b82 */ /* 0x000fe20000000800 */
[----:B------:R-:W0:Y:S01]  /*0010*/  S2R R2, SR_TID.X ;  /* 0x0000000000027919 */ /* 0x000e220000002100 */
[----:B------:R-:W1:Y:S06]  /*0020*/  LDCU.64 UR4, c[0x0][0x390] ;  /* 0x00007200ff0477ac */ /* 0x000e6c0008000a00 */
[----:B------:R-:W0:Y:S08]  /*0030*/  S2UR UR6, SR_CTAID.X ;  /* 0x00000000000679c3 */ /* 0x000e300000002500 */
[----:B------:R-:W0:Y:S01]  /*0040*/  LDC R3, c[0x0][0x360] ;  /* 0x0000d800ff037b82 */ /* 0x000e220000000800 */
[----:B-1----:R-:W-:-:S04]  /*0050*/  ULEA.HI UR4, UR4, UR4, URZ, 0x1 ;  /* 0x0000000404047291 */ /* 0x002fc8000f8f08ff */
[----:B------:R-:W-:-:S04]  /*0060*/  USHF.R.S32.HI UR4, URZ, 0x1, UR4 ;  /* 0x00000001ff047899 */ /* 0x000fc80008011404 */
[----:B------:R-:W-:Y:S01]  /*0070*/  UIMAD UR4, UR4, UR5, UR5 ;  /* 0x00000005040472a4 */ /* 0x000fe2000f8e0205 */
[----:B0-----:R-:W-:-:S05]  /*0080*/  IMAD R2, R3, UR6, R2 ;  /* 0x0000000603027c24 */ /* 0x001fca000f8e0202 */
[----:B------:R-:W-:-:S13]  /*0090*/  ISETP.GE.AND P0, PT, R2, UR4, PT ;  /* 0x0000000402007c0c */ /* 0x000fda000bf06270 */
[----:B------:R-:W-:Y:S05]  /*00a0*/  @P0 EXIT ;  /* 0x000000000000094d */ /* 0x000fea0003800000 */
[----:B------:R-:W0:Y:S01]  /*00b0*/  LDC.64 R4, c[0x0][0x380] ;  /* 0x0000e000ff047b82 */ /* 0x000e220000000a00 */
[----:B------:R-:W1:Y:S01]  /*00c0*/  LDCU.64 UR4, c[0x0][0x358] ;  /* 0x00006b00ff0477ac */ /* 0x000e620008000a00 */
[----:B0-----:R-:W-:-:S06]  /*00d0*/  IMAD.WIDE R4, R2, 0x8, R4 ;  /* 0x0000000802047825 */ /* 0x001fcc00078e0204 */
[----:B-1----:R-:W2:Y:S01]  /*00e0*/  LDG.E.64 R4, desc[UR4][R4.64] ;  /* 0x0000000404047981 */ /* 0x002ea2000c1e1b00 */
[----:B------:R-:W-:Y:S01]  /*00f0*/  BSSY.RECONVERGENT B0, `(.L_x_0) ;  /* 0x000000f000007945 */ /* 0x000fe20003800200 */
[----:B--2---:R-:W-:-:S04]  /*0100*/  FMUL R3, R5, R5 ;  /* 0x0000000505037220 */ /* 0x004fc80000400000 */
[----:B------:R-:W-:-:S04]  /*0110*/  FFMA R0, R4, R4, R3 ;  /* 0x0000000404007223 */ /* 0x000fc80000000003 */
[----:B------:R0:W1:Y:S01]  /*0120*/  MUFU.RSQ R3, R0 ;  /* 0x0000000000037308 */ /* 0x0000620000001400 */
[----:B------:R-:W-:-:S04]  /*0130*/  IADD3 R6, PT, PT, R0, -0xd000000, RZ ;  /* 0xf300000000067810 */ /* 0x000fc80007ffe0ff */
[----:B------:R-:W-:-:S13]  /*0140*/  ISETP.GT.U32.AND P0, PT, R6, 0x727fffff, PT ;  /* 0x727fffff0600780c */ /* 0x000fda0003f04070 */
[----:B01----:R-:W-:Y:S05]  /*0150*/  @!P0 BRA `(.L_x_1) ;  /* 0x0000000000108947 */ /* 0x003fea0003800000 */
[----:B------:R-:W-:-:S07]  /*0160*/  MOV R8, 0x180 ;  /* 0x0000018000087802 */ /* 0x000fce0000000f00 */
[----:B------:R-:W-:Y:S05]  /*0170*/  CALL.REL.NOINC `($__internal_0_$__cuda_sm20_sqrt_rn_f32_slowpath) ;  /* 0x00000000009c7944 */ /* 0x000fea0003c00000 */
[----:B------:R-:W-:Y:S01]  /*0180*/  MOV R0, R3 ;  /* 0x0000000300007202 */ /* 0x000fe20000000f00 */
[----:B------:R-:W-:Y:S06]  /*0190*/  BRA `(.L_x_2) ;  /* 0x0000000000107947 */ /* 0x000fec0003800000 */
.L_x_1:
[----:B------:R-:W-:Y:S01]  /*01a0*/  FMUL.FTZ R5, R0, R3 ;  /* 0x0000000300057220 */ /* 0x000fe20000410000 */
[----:B------:R-:W-:-:S03]  /*01b0*/  FMUL.FTZ R3, R3, 0.5 ;  /* 0x3f00000003037820 */ /* 0x000fc60000410000 */
[----:B------:R-:W-:-:S04]  /*01c0*/  FFMA R0, -R5, R5, R0 ;  /* 0x0000000505007223 */ /* 0x000fc80000000100 */
[----:B------:R-:W-:-:S07]  /*01d0*/  FFMA R0, R0, R3, R5 ;  /* 0x0000000300007223 */ /* 0x000fce0000000005 */
.L_x_2:
[----:B------:R-:W-:Y:S05]  /*01e0*/  BSYNC.RECONVERGENT B0 ;  /* 0x0000000000007941 */ /* 0x000fea0003800200 */
.L_x_0:
[C---:B------:R-:W-:Y:S01]  /*01f0*/  FADD.RZ R3, R0.reuse, 1 ;  /* 0x3f80000000037421 */ /* 0x040fe2000000c000 */
[----:B------:R-:W-:Y:S01]  /*0200*/  HFMA2 R6, -RZ, RZ, 1.625, 0 ;  /* 0x3e800000ff067431 */ /* 0x000fe200000001ff */
[----:B------:R-:W-:Y:S02]  /*0210*/  MOV R7, 0x3d39bf78 ;  /* 0x3d39bf7800077802 */ /* 0x000fe40000000f00 */
[C---:B------:R-:W-:Y:S02]  /*0220*/  ISETP.GE.U32.AND P0, PT, R0.reuse, 0x7f800000, PT ;  /* 0x7f8000000000780c */ /* 0x040fe40003f06070 */
[----:B------:R-:W-:Y:S02]  /*0230*/  IADD3 R3, PT, PT, R3, -0x3f400000, RZ ;  /* 0xc0c0000003037810 */ /* 0x000fe40007ffe0ff */
[----:B------:R-:W-:Y:S02]  /*0240*/  ISETP.GT.AND P1, PT, R0, -0x40800000, P0 ;  /* 0xbf8000000000780c */ /* 0x000fe40000724270 */
[----:B------:R-:W-:-:S04]  /*0250*/  LOP3.LUT R3, R3, 0xff800000, RZ, 0xc0, !PT ;  /* 0xff80000003037812 */ /* 0x000fc800078ec0ff */
[C---:B------:R-:W-:Y:S02]  /*0260*/  IADD3 R5, PT, PT, -R3.reuse, 0x40800000, RZ ;  /* 0x4080000003057810 */ /* 0x040fe40007ffe1ff */
[----:B------:R-:W-:Y:S02]  /*0270*/  IADD3 R4, PT, PT, -R3, R0, RZ ;  /* 0x0000000003047210 */ /* 0x000fe40007ffe1ff */
[----:B------:R-:W-:Y:S01]  /*0280*/  I2FP.F32.S32 R3, R3 ;  /* 0x0000000300037245 */ /* 0x000fe20000201400 */
[----:B------:R-:W-:Y:S01]  /*0290*/  FFMA R5, R5, R6, -1 ;  /* 0xbf80000005057423 */ /* 0x000fe20000000006 */
[----:B------:R-:W-:-:S03]  /*02a0*/  @P0 MOV R9, 0x7f800000 ;  /* 0x7f80000000090802 */ /* 0x000fc60000000f00 */
[----:B------:R-:W-:Y:S01]  /*02b0*/  FADD R6, R4, R5 ;  /* 0x0000000504067221 */ /* 0x000fe20000000000 */
[----:B------:R-:W-:-:S03]  /*02c0*/  FMUL R3, R3, 1.1920928955078125e-07 ;  /* 0x3400000003037820 */ /* 0x000fc60000400000 */
[----:B------:R-:W-:-:S04]  /*02d0*/  FFMA R5, R6, -R7, 0.10546888411045074463 ;  /* 0x3dd8001206057423 */ /* 0x000fc80000000807 */
[----:B------:R-:W-:-:S04]  /*02e0*/  FFMA R5, R6, R5, -0.13229703903198242188 ;  /* 0xbe0778e006057423 */ /* 0x000fc80000000005 */
[----:B------:R-:W-:-:S04]  /*02f0*/  FFMA R5, R6, R5, 0.14491446316242218018 ;  /* 0x3e14647506057423 */ /* 0x000fc80000000005 */
[----:B------:R-:W-:-:S04]  /*0300*/  FFMA R5, R6, R5, -0.16641564667224884033 ;  /* 0xbe2a68dd06057423 */ /* 0x000fc80000000005 */
[----:B------:R-:W-:-:S04]  /*0310*/  FFMA R5, R6, R5, 0.19988867640495300293 ;  /* 0x3e4caf9e06057423 */ /* 0x000fc80000000005 */
[----:B------:R-:W-:-:S04]  /*0320*/  FFMA R5, R6, R5, -0.25000196695327758789 ;  /* 0xbe80004206057423 */ /* 0x000fc80000000005 */
[C---:B------:R-:W-:Y:S02]  /*0330*/  FFMA R7, R6.reuse, R5, 0.33333510160446166992 ;  /* 0x3eaaaae606077423 */ /* 0x040fe40000000005 */
[----:B------:R-:W0:Y:S02]  /*0340*/  LDC.64 R4, c[0x0][0x388] ;  /* 0x0000e200ff047b82 */ /* 0x000e240000000a00 */
[----:B------:R-:W-:-:S04]  /*0350*/  FFMA R7, R6, R7, -0.5 ;  /* 0xbf00000006077423 */ /* 0x000fc80000000007 */
[----:B------:R-:W-:-:S04]  /*0360*/  FMUL R7, R6, R7 ;  /* 0x0000000706077220 */ /* 0x000fc80000400000 */
[----:B------:R-:W-:-:S04]  /*0370*/  FFMA R6, R6, R7, R6 ;  /* 0x0000000706067223 */ /* 0x000fc80000000006 */
[----:B------:R-:W-:Y:S01]  /*0380*/  FFMA R7, R3, 0.69314718246459960938, R6 ;  /* 0x3f31721803077823 */ /* 0x000fe20000000006 */
[C---:B------:R-:W-:Y:S01]  /*0390*/  @P1 FFMA R7, R0.reuse, R9, +INF ;  /* 0x7f80000000071423 */ /* 0x040fe20000000009 */
[----:B------:R-:W-:-:S04]  /*03a0*/  @P0 FSETP.NEU.AND P1, PT, R0, RZ, PT ;  /* 0x000000ff0000020b */ /* 0x000fc80003f2d000 */
[----:B------:R-:W-:Y:S01]  /*03b0*/  @P0 FSEL R7, R7, -RZ, P1 ;  /* 0x800000ff07070208 */ /* 0x000fe20000800000 */
[----:B0-----:R-:W-:-:S05]  /*03c0*/  IMAD.WIDE R2, R2, 0x4, R4 ;  /* 0x0000000402027825 */ /* 0x001fca00078e0204 */
[----:B------:R-:W-:Y:S01]  /*03d0*/  STG.E desc[UR4][R2.64], R7 ;  /* 0x0000000702007986 */ /* 0x000fe2000c101904 */
[----:B------:R-:W-:Y:S05]  /*03e0*/  EXIT ;  /* 0x000000000000794d */ /* 0x000fea0003800000 */
        .weak           $__internal_0_$__cuda_sm20_sqrt_rn_f32_slowpath
        .type           $__internal_0_$__cuda_sm20_sqrt_rn_f32_slowpath,@function
        .size           $__internal_0_$__cuda_sm20_sqrt_rn_f32_slowpath,(.L_x_5 - $__internal_0_$__cuda_sm20_sqrt_rn_f32_slowpath)
$__internal_0_$__cuda_sm20_sqrt_rn_f32_slowpath:
[----:B------:R-:W-:-:S13]  /*03f0*/  LOP3.LUT P0, RZ, R0, 0x7fffffff, RZ, 0xc0, !PT ;  /* 0x7fffffff00ff7812 */ /* 0x000fda000780c0ff */
[----:B------:R-:W-:Y:S01]  /*0400*/  @!P0 MOV R3, R0 ;  /* 0x0000000000038202 */ /* 0x000fe20000000f00 */
[----:B------:R-:W-:Y:S06]  /*0410*/  @!P0 BRA `(.L_x_3) ;  /* 0x0000000000408947 */ /* 0x000fec0003800000 */
[----:B------:R-:W-:-:S13]  /*0420*/  FSETP.GEU.FTZ.AND P0, PT, R0, RZ, PT ;  /* 0x000000ff0000720b */ /* 0x000fda0003f1e000 */
[----:B------:R-:W-:Y:S01]  /*0430*/  @!P0 MOV R3, 0x7fffffff ;  /* 0x7fffffff00038802 */ /* 0x000fe20000000f00 */
[----:B------:R-:W-:Y:S06]  /*0440*/  @!P0 BRA `(.L_x_3) ;  /* 0x0000000000348947 */ /* 0x000fec0003800000 */
[----:B------:R-:W-:-:S13]  /*0450*/  FSETP.GTU.FTZ.AND P0, PT, |R0|, +INF , PT ;  /* 0x7f8000000000780b */ /* 0x000fda0003f1c200 */
[----:B------:R-:W-:Y:S01]  /*0460*/  @P0 FADD.FTZ R3, R0, 1 ;  /* 0x3f80000000030421 */ /* 0x000fe20000010000 */
[----:B------:R-:W-:Y:S06]  /*0470*/  @P0 BRA `(.L_x_3) ;  /* 0x0000000000280947 */ /* 0x000fec0003800000 */
[----:B------:R-:W-:-:S13]  /*0480*/  FSETP.NEU.FTZ.AND P0, PT, |R0|, +INF , PT ;  /* 0x7f8000000000780b */ /* 0x000fda0003f1d200 */
[----:B------:R-:W-:-:S04]  /*0490*/  @P0 FFMA R4, R0, 1.84467440737095516160e+19, RZ ;  /* 0x5f80000000040823 */ /* 0x000fc800000000ff */
[----:B------:R-:W0:Y:S02]  /*04a0*/  @P0 MUFU.RSQ R3, R4 ;  /* 0x0000000400030308 */ /* 0x000e240000001400 */
[----:B0-----:R-:W-:Y:S01]  /*04b0*/  @P0 FMUL.FTZ R5, R4, R3 ;  /* 0x0000000304050220 */ /* 0x001fe20000410000 */
[----:B------:R-:W-:Y:S01]  /*04c0*/  @P0 FMUL.FTZ R7, R3, 0.5 ;  /* 0x3f00000003070820 */ /* 0x000fe20000410000 */
[----:B------:R-:W-:Y:S02]  /*04d0*/  @!P0 MOV R3, R0 ;  /* 0x0000000000038202 */ /* 0x000fe40000000f00 */
[----:B------:R-:W-:-:S04]  /*04e0*/  @P0 FADD.FTZ R6, -R5, -RZ ;  /* 0x800000ff05060221 */ /* 0x000fc80000010100 */
[----:B------:R-:W-:-:S04]  /*04f0*/  @P0 FFMA R6, R5, R6, R4 ;  /* 0x0000000605060223 */ /* 0x000fc80000000004 */
[----:B------:R-:W-:-:S04]  /*0500*/  @P0 FFMA R6, R6, R7, R5 ;  /* 0x0000000706060223 */ /* 0x000fc80000000005 */
[----:B------:R-:W-:-:S07]  /*0510*/  @P0 FMUL.FTZ R3, R6, 2.3283064365386962891e-10 ;  /* 0x2f80000006030820 */ /* 0x000fce0000410000 */
.L_x_3:
[----:B------:R-:W-:Y:S01]  /*0520*/  HFMA2 R5, -RZ, RZ, 0, 0 ;  /* 0x00000000ff057431 */ /* 0x000fe200000001ff */
[----:B------:R-:W-:-:S04]  /*0530*/  MOV R4, R8 ;  /* 0x0000000800047202 */ /* 0x000fc80000000f00 */
[----:B------:R-:W-:Y:S05]  /*0540*/  RET.REL.NODEC R4 `(_Z17magnitudeSpectrumP6float2Pfii) ;  /* 0xfffffff804ac7950 */ /* 0x000fea0003c3ffff */
.L_x_4:
[----:B------:R-:W-:-:S00]  /*0550*/  BRA `(.L_x_4) ;  /* 0xfffffffc00fc7947 */ /* 0x000fc0000383ffff */
[----:B------:R-:W-:-:S00]  /*0560*/  NOP ;  /* 0x0000000000007918 */ /* 0x000fc00000000000 */
        /* <DEDUP_REMOVED lines=9> */
.L_x_5:


//--------------------- .nv.shared.reserved.0     --------------------------
	.section	.nv.shared.reserved.0,"aw",@nobits
	.weak		__nv_reservedSMEM_offset_0_alias
	.size		__nv_reservedSMEM_offset_0_alias, 0, 64
	.other		__nv_reservedSMEM_offset_0_alias,@"STO_CUDA_RESERVED_SHARED STV_DEFAULT"
__nv_reservedSMEM_offset_0_alias:
	.zero		0
	.zero		64


//--------------------- .nv.constant0._Z17magnitudeSpectrumP6float2Pfii --------------------------
	.section	.nv.constant0._Z17magnitudeSpectrumP6float2Pfii,"a",@progbits
	.sectionflags	@""
	.align	4
.nv.constant0._Z17magnitudeSpectrumP6float2Pfii:
	.zero		920


//--------------------- SYMBOLS --------------------------

	.type		.nv.reservedSmem.offset0,@object
	.size		.nv.reservedSmem.offset0,0x4
